	.headerflags	@"EF_CUDA_TEXMODE_UNIFIED EF_CUDA_64BIT_ADDRESS EF_CUDA_ACCELERATORS EF_CUDA_SM90 EF_CUDA_VIRTUAL_SM(EF_CUDA_SM90)"
	.elftype	@"ET_EXEC"


//--------------------- .nv.info                  --------------------------
	.section	.nv.info,"",@"SHT_CUDA_INFO"
	.align	4


	//----- nvinfo : EIATTR_REGCOUNT
	.align		4
        /*0000*/ 	.byte	0x04, 0x2f
        /*0002*/ 	.short	(.L_1 - .L_0)
	.align		4
.L_0:
        /*0004*/ 	.word	index@(triton_poi_fused_add_36)
        /*0008*/ 	.word	0x0000001c


	//----- nvinfo : EIATTR_MIN_STACK_SIZE
	.align		4
.L_1:
        /*000c*/ 	.byte	0x04, 0x12
        /*000e*/ 	.short	(.L_3 - .L_2)
	.align		4
.L_2:
        /*0010*/ 	.word	index@(triton_poi_fused_add_36)
        /*0014*/ 	.word	0x00000000


	//----- nvinfo : EIATTR_FRAME_SIZE
	.align		4
.L_3:
        /*0018*/ 	.byte	0x04, 0x11
        /*001a*/ 	.short	(.L_5 - .L_4)
	.align		4
.L_4:
        /*001c*/ 	.word	index@(triton_poi_fused_add_36)
        /*0020*/ 	.word	0x00000000


	//----- nvinfo : EIATTR_MIN_STACK_SIZE
	.align		4
.L_5:
        /*0024*/ 	.byte	0x04, 0x12
        /*0026*/ 	.short	(.L_7 - .L_6)
	.align		4
.L_6:
        /*0028*/ 	.word	index@(triton_poi_fused_add_36)
        /*002c*/ 	.word	0x00000000
.L_7:


//--------------------- .nv.info.triton_poi_fused_add_36 --------------------------
	.section	.nv.info.triton_poi_fused_add_36,"",@"SHT_CUDA_INFO"
	.sectionflags	@""
	.align	4


	//----- nvinfo : EIATTR_CUDA_API_VERSION
	.align		4
        /*0000*/ 	.byte	0x04, 0x37
        /*0002*/ 	.short	(.L_9 - .L_8)
.L_8:
        /*0004*/ 	.word	0x0000007c


	//----- nvinfo : EIATTR_KPARAM_INFO
	.align		4
.L_9:
        /*0008*/ 	.byte	0x04, 0x17
        /*000a*/ 	.short	(.L_11 - .L_10)
.L_10:
        /*000c*/ 	.word	0x00000000
        /*0010*/ 	.short	0x0005
        /*0012*/ 	.short	0x0028
        /*0014*/ 	.byte	0x00, 0xf0, 0x11, 0x00


	//----- nvinfo : EIATTR_KPARAM_INFO
	.align		4
.L_11:
        /*0018*/ 	.byte	0x04, 0x17
        /*001a*/ 	.short	(.L_13 - .L_12)
.L_12:
        /*001c*/ 	.word	0x00000000
        /*0020*/ 	.short	0x0004
        /*0022*/ 	.short	0x0020
        /*0024*/ 	.byte	0x00, 0xf4, 0x21, 0x00


	//----- nvinfo : EIATTR_KPARAM_INFO
	.align		4
.L_13:
        /*0028*/ 	.byte	0x04, 0x17
        /*002a*/ 	.short	(.L_15 - .L_14)
.L_14:
        /*002c*/ 	.word	0x00000000
        /*0030*/ 	.short	0x0003
        /*0032*/ 	.short	0x0018
        /*0034*/ 	.byte	0x00, 0xf4, 0x21, 0x00


	//----- nvinfo : EIATTR_KPARAM_INFO
	.align		4
.L_15:
        /*0038*/ 	.byte	0x04, 0x17
        /*003a*/ 	.short	(.L_17 - .L_16)
.L_16:
        /*003c*/ 	.word	0x00000000
        /*0040*/ 	.short	0x0002
        /*0042*/ 	.short	0x0010
        /*0044*/ 	.byte	0x00, 0xf4, 0x21, 0x00


	//----- nvinfo : EIATTR_KPARAM_INFO
	.align		4
.L_17:
        /*0048*/ 	.byte	0x04, 0x17
        /*004a*/ 	.short	(.L_19 - .L_18)
.L_18:
        /*004c*/ 	.word	0x00000000
        /*0050*/ 	.short	0x0001
        /*0052*/ 	.short	0x0008
        /*0054*/ 	.byte	0x00, 0xf4, 0x21, 0x00


	//----- nvinfo : EIATTR_KPARAM_INFO
	.align		4
.L_19:
        /*0058*/ 	.byte	0x04, 0x17
        /*005a*/ 	.short	(.L_21 - .L_20)
.L_20:
        /*005c*/ 	.word	0x00000000
        /*0060*/ 	.short	0x0000
        /*0062*/ 	.short	0x0000
        /*0064*/ 	.byte	0x00, 0xf4, 0x21, 0x00


	//----- nvinfo : EIATTR_SPARSE_MMA_MASK
	.align		4
.L_21:
        /*0068*/ 	.byte	0x03, 0x50
        /*006a*/ 	.short	0x0000


	//----- nvinfo : EIATTR_MAXREG_COUNT
	.align		4
        /*006c*/ 	.byte	0x03, 0x1b
        /*006e*/ 	.short	0x00ff


	//----- nvinfo : EIATTR_EXIT_INSTR_OFFSETS
	.align		4
        /*0070*/ 	.byte	0x04, 0x1c
        /*0072*/ 	.short	(.L_23 - .L_22)


	//   ....[0]....
.L_22:
        /*0074*/ 	.word	0x000002b0


	//----- nvinfo : EIATTR_REQNTID
	.align		4
.L_23:
        /*0078*/ 	.byte	0x04, 0x10
        /*007a*/ 	.short	(.L_25 - .L_24)
.L_24:
        /*007c*/ 	.word	0x00000080
        /*0080*/ 	.word	0x00000001
        /*0084*/ 	.word	0x00000001


	//----- nvinfo : EIATTR_CBANK_PARAM_SIZE
	.align		4
.L_25:
        /*0088*/ 	.byte	0x03, 0x19
        /*008a*/ 	.short	0x002c


	//----- nvinfo : EIATTR_PARAM_CBANK
	.align		4
        /*008c*/ 	.byte	0x04, 0x0a
        /*008e*/ 	.short	(.L_27 - .L_26)
	.align		4
.L_26:
        /*0090*/ 	.word	index@(.nv.constant0.triton_poi_fused_add_36)
        /*0094*/ 	.short	0x0210
        /*0096*/ 	.short	0x002c


	//----- nvinfo : EIATTR_SW_WAR
	.align		4
.L_27:
        /*0098*/ 	.byte	0x04, 0x36
        /*009a*/ 	.short	(.L_29 - .L_28)
.L_28:
        /*009c*/ 	.word	0x00000008
.L_29:


//--------------------- .nv.callgraph             --------------------------
	.section	.nv.callgraph,"",@"SHT_CUDA_CALLGRAPH"
	.align	4
	.sectionentsize	8
	.align		4
        /*0000*/ 	.word	0x00000000
	.align		4
        /*0004*/ 	.word	0xffffffff
	.align		4
        /*0008*/ 	.word	0x00000000
	.align		4
        /*000c*/ 	.word	0xfffffffe
	.align		4
        /*0010*/ 	.word	0x00000000
	.align		4
        /*0014*/ 	.word	0xfffffffd
	.align		4
        /*0018*/ 	.word	0x00000000
	.align		4
        /*001c*/ 	.word	0xfffffffc


//--------------------- .text.triton_poi_fused_add_36 --------------------------
	.section	.text.triton_poi_fused_add_36,"ax",@progbits
	.align	128
        .global         triton_poi_fused_add_36
        .type           triton_poi_fused_add_36,@function
        .size           triton_poi_fused_add_36,(.L_x_1 - triton_poi_fused_add_36)
        .other          triton_poi_fused_add_36,@"STO_CUDA_ENTRY STV_DEFAULT"
triton_poi_fused_add_36:
.text.triton_poi_fused_add_36:
[----:B------:R-:W-:Y:S01]  /*0000*/  LDC R1, c[0x0][0x28] ;  /* 0x00000a00ff017b82 */ /* 0x000fe20000000800 */
[----:B------:R-:W1:Y:S07]  /*0010*/  S2R R0, SR_TID.X ;  /* 0x0000000000007919 */ /* 0x000e6e0000002100 */
[----:B------:R-:W2:Y:S01]  /*0020*/  LDC.64 R8, c[0x0][0x218] ;  /* 0x00008600ff087b82 */ /* 0x000ea20000000a00 */
[----:B------:R-:W-:Y:S01]  /*0030*/  ULDC.64 UR4, c[0x0][0x208] ;  /* 0x0000820000047ab9 */ /* 0x000fe20000000a00 */
[----:B------:R-:W3:Y:S06]  /*0040*/  S2R R5, SR_CTAID.X ;  /* 0x0000000000057919 */ /* 0x000eec0000002500 */
[----:B------:R-:W4:Y:S08]  /*0050*/  LDC.64 R16, c[0x0][0x220] ;  /* 0x00008800ff107b82 */ /* 0x000f300000000a00 */
[----:B------:R-:W5:Y:S08]  /*0060*/  LDC.64 R12, c[0x0][0x228] ;  /* 0x00008a00ff0c7b82 */ /* 0x000f700000000a00 */
[----:B------:R-:W4:Y:S01]  /*0070*/  LDC.64 R20, c[0x0][0x230] ;  /* 0x00008c00ff147b82 */ /* 0x000f220000000a00 */
[----:B-1----:R-:W-:-:S02]  /*0080*/  SHF.L.U32 R0, R0, 0x2, RZ ;  /* 0x0000000200007819 */ /* 0x002fc400000006ff */
[----:B---3--:R-:W-:Y:S02]  /*0090*/  SHF.R.S32.HI R3, RZ, 0x16, R5 ;  /* 0x00000016ff037819 */ /* 0x008fe40000011405 */
[----:B------:R-:W-:Y:S02]  /*00a0*/  LOP3.LUT R0, R0, 0x1fc, RZ, 0xc0, !PT ;  /* 0x000001fc00007812 */ /* 0x000fe400078ec0ff */
[----:B------:R-:W-:Y:S02]  /*00b0*/  SGXT R3, R3, 0x1 ;  /* 0x000000010303781a */ /* 0x000fe40000000200 */
[----:B------:R-:W-:Y:S02]  /*00c0*/  LEA R0, R5, R0, 0x9 ;  /* 0x0000000005007211 */ /* 0x000fe400078e48ff */
[----:B------:R-:W1:Y:S02]  /*00d0*/  LDC.64 R4, c[0x0][0x210] ;  /* 0x00008400ff047b82 */ /* 0x000e640000000a00 */
[----:B------:R-:W-:-:S04]  /*00e0*/  LEA.HI R3, R3, R0, RZ, 0xe ;  /* 0x0000000003037211 */ /* 0x000fc800078f70ff */
[----:B------:R-:W-:Y:S02]  /*00f0*/  LOP3.LUT R7, R3, 0xffffc000, RZ, 0xc0, !PT ;  /* 0xffffc00003077812 */ /* 0x000fe400078ec0ff */
[----:B------:R-:W-:Y:S02]  /*0100*/  SHF.R.S32.HI R3, RZ, 0xe, R3 ;  /* 0x0000000eff037819 */ /* 0x000fe40000011403 */
[----:B------:R-:W-:-:S05]  /*0110*/  IADD3 R0, R0, -R7, RZ ;  /* 0x8000000700007210 */ /* 0x000fca0007ffe0ff */
[----:B------:R-:W-:-:S04]  /*0120*/  IMAD R2, R3, 0x5080, R0 ;  /* 0x0000508003027824 */ /* 0x000fc800078e0200 */
[----:B------:R-:W-:-:S04]  /*0130*/  IMAD R0, R3, -0xf00, R2 ;  /* 0xfffff10003007824 */ /* 0x000fc800078e0202 */
[----:B--2---:R-:W-:-:S04]  /*0140*/  IMAD.WIDE R8, R0, 0x4, R8 ;  /* 0x0000000400087825 */ /* 0x004fc800078e0208 */
[----:B-1----:R-:W-:Y:S02]  /*0150*/  IMAD.WIDE R4, R2, 0x4, R4 ;  /* 0x0000000402047825 */ /* 0x002fe400078e0204 */
[----:B------:R-:W2:Y:S02]  /*0160*/  LDG.E.128 R8, desc[UR4][R8.64] ;  /* 0x0000000408087981 */ /* 0x000ea4000c1e1d00 */
[C---:B----4-:R-:W-:Y:S02]  /*0170*/  IMAD.WIDE R16, R0.reuse, 0x4, R16 ;  /* 0x0000000400107825 */ /* 0x050fe400078e0210 */
[----:B------:R-:W2:Y:S02]  /*0180*/  LDG.E.128 R4, desc[UR4][R4.64] ;  /* 0x0000000404047981 */ /* 0x000ea4000c1e1d00 */
[----:B-----5:R-:W-:Y:S02]  /*0190*/  IMAD.WIDE R12, R0, 0x4, R12 ;  /* 0x00000004000c7825 */ /* 0x020fe400078e020c */
[----:B------:R-:W3:Y:S04]  /*01a0*/  LDG.E.128 R16, desc[UR4][R16.64] ;  /* 0x0000000410107981 */ /* 0x000ee8000c1e1d00 */
[----:B------:R-:W4:Y:S01]  /*01b0*/  LDG.E.128 R12, desc[UR4][R12.64] ;  /* 0x000000040c0c7981 */ /* 0x000f22000c1e1d00 */
[----:B------:R-:W-:-:S04]  /*01c0*/  IMAD R3, R3, 0x1380, R0 ;  /* 0x0000138003037824 */ /* 0x000fc800078e0200 */
[----:B0-----:R-:W-:-:S04]  /*01d0*/  IMAD.WIDE R20, R3, 0x4, R20 ;  /* 0x0000000403147825 */ /* 0x001fc800078e0214 */
[----:B--2---:R-:W-:Y:S01]  /*01e0*/  FADD R23, R4, R8 ;  /* 0x0000000804177221 */ /* 0x004fe20000000000 */
[----:B------:R-:W-:Y:S01]  /*01f0*/  FADD R0, R5, R9 ;  /* 0x0000000905007221 */ /* 0x000fe20000000000 */
[----:B------:R-:W-:Y:S01]  /*0200*/  FADD R25, R6, R10 ;  /* 0x0000000a06197221 */ /* 0x000fe20000000000 */
[----:B------:R-:W-:Y:S01]  /*0210*/  FADD R2, R7, R11 ;  /* 0x0000000b07027221 */ /* 0x000fe20000000000 */
[----:B---3--:R-:W-:Y:S01]  /*0220*/  FADD R23, R16, R23 ;  /* 0x0000001710177221 */ /* 0x008fe20000000000 */
[----:B------:R-:W-:Y:S01]  /*0230*/  FADD R0, R17, R0 ;  /* 0x0000000011007221 */ /* 0x000fe20000000000 */
[----:B------:R-:W-:Y:S01]  /*0240*/  FADD R25, R18, R25 ;  /* 0x0000001912197221 */ /* 0x000fe20000000000 */
[----:B------:R-:W-:Y:S01]  /*0250*/  FADD R2, R19, R2 ;  /* 0x0000000213027221 */ /* 0x000fe20000000000 */
[----:B----4-:R-:W-:Y:S01]  /*0260*/  FADD R12, R12, R23 ;  /* 0x000000170c0c7221 */ /* 0x010fe20000000000 */
[----:B------:R-:W-:Y:S01]  /*0270*/  FADD R13, R13, R0 ;  /* 0x000000000d0d7221 */ /* 0x000fe20000000000 */
[----:B------:R-:W-:Y:S01]  /*0280*/  FADD R14, R14, R25 ;  /* 0x000000190e0e7221 */ /* 0x000fe20000000000 */
[----:B------:R-:W-:-:S05]  /*0290*/  FADD R15, R15, R2 ;  /* 0x000000020f0f7221 */ /* 0x000fca0000000000 */
[----:B------:R-:W-:Y:S01]  /*02a0*/  STG.E.128 desc[UR4][R20.64], R12 ;  /* 0x0000000c14007986 */ /* 0x000fe2000c101d04 */
[----:B------:R-:W-:Y:S05]  /*02b0*/  EXIT ;  /* 0x000000000000794d */ /* 0x000fea0003800000 */
.L_x_0:
[----:B------:R-:W-:-:S00]  /*02c0*/  BRA `(.L_x_0) ;  /* 0xfffffffc00fc7947 */ /* 0x000fc0000383ffff */
[----:B------:R-:W-:-:S00]  /*02d0*/  NOP ;  /* 0x0000000000007918 */ /* 0x000fc00000000000 */
        /* <DEDUP_REMOVED lines=10> */
.L_x_1:


//--------------------- .nv.constant0.triton_poi_fused_add_36 --------------------------
	.section	.nv.constant0.triton_poi_fused_add_36,"a",@progbits
	.sectionflags	@""
	.align	4
.nv.constant0.triton_poi_fused_add_36:
	.zero		572
